	.headerflags	@"EF_CUDA_TEXMODE_UNIFIED EF_CUDA_64BIT_ADDRESS EF_CUDA_ACCELERATORS EF_CUDA_SM90 EF_CUDA_VIRTUAL_SM(EF_CUDA_SM90)"
	.elftype	@"ET_EXEC"


//--------------------- .nv.info                  --------------------------
	.section	.nv.info,"",@"SHT_CUDA_INFO"
	.align	4


	//----- nvinfo : EIATTR_REGCOUNT
	.align		4
        /*0000*/ 	.byte	0x04, 0x2f
        /*0002*/ 	.short	(.L_3 - .L_2)
	.align		4
.L_2:
        /*0004*/ 	.word	index@(triton_poi_fused__native_batch_norm_legit_no_training_convolution_relu_10)
        /*0008*/ 	.word	0x00000016


	//----- nvinfo : EIATTR_MIN_STACK_SIZE
	.align		4
.L_3:
        /*000c*/ 	.byte	0x04, 0x12
        /*000e*/ 	.short	(.L_5 - .L_4)
	.align		4
.L_4:
        /*0010*/ 	.word	index@(triton_poi_fused__native_batch_norm_legit_no_training_convolution_relu_10)
        /*0014*/ 	.word	0x00000000


	//----- nvinfo : EIATTR_FRAME_SIZE
	.align		4
.L_5:
        /*0018*/ 	.byte	0x04, 0x11
        /*001a*/ 	.short	(.L_7 - .L_6)
	.align		4
.L_6:
        /*001c*/ 	.word	index@(triton_poi_fused__native_batch_norm_legit_no_training_convolution_relu_10)
        /*0020*/ 	.word	0x00000000


	//----- nvinfo : EIATTR_MIN_STACK_SIZE
	.align		4
.L_7:
        /*0024*/ 	.byte	0x04, 0x12
        /*0026*/ 	.short	(.L_9 - .L_8)
	.align		4
.L_8:
        /*0028*/ 	.word	index@(triton_poi_fused__native_batch_norm_legit_no_training_convolution_relu_10)
        /*002c*/ 	.word	0x00000000
.L_9:


//--------------------- .nv.info.triton_poi_fused__native_batch_norm_legit_no_training_convolution_relu_10 --------------------------
	.section	.nv.info.triton_poi_fused__native_batch_norm_legit_no_training_convolution_relu_10,"",@"SHT_CUDA_INFO"
	.sectionflags	@""
	.align	4


	//----- nvinfo : EIATTR_CUDA_API_VERSION
	.align		4
        /*0000*/ 	.byte	0x04, 0x37
        /*0002*/ 	.short	(.L_11 - .L_10)
.L_10:
        /*0004*/ 	.word	0x0000007c


	//----- nvinfo : EIATTR_KPARAM_INFO
	.align		4
.L_11:
        /*0008*/ 	.byte	0x04, 0x17
        /*000a*/ 	.short	(.L_13 - .L_12)
.L_12:
        /*000c*/ 	.word	0x00000000
        /*0010*/ 	.short	0x0007
        /*0012*/ 	.short	0x0038
        /*0014*/ 	.byte	0x00, 0xf0, 0x11, 0x00


	//----- nvinfo : EIATTR_KPARAM_INFO
	.align		4
.L_13:
        /*0018*/ 	.byte	0x04, 0x17
        /*001a*/ 	.short	(.L_15 - .L_14)
.L_14:
        /*001c*/ 	.word	0x00000000
        /*0020*/ 	.short	0x0006
        /*0022*/ 	.short	0x0030
        /*0024*/ 	.byte	0x00, 0xf4, 0x21, 0x00


	//----- nvinfo : EIATTR_KPARAM_INFO
	.align		4
.L_15:
        /*0028*/ 	.byte	0x04, 0x17
        /*002a*/ 	.short	(.L_17 - .L_16)
.L_16:
        /*002c*/ 	.word	0x00000000
        /*0030*/ 	.short	0x0005
        /*0032*/ 	.short	0x0028
        /*0034*/ 	.byte	0x00, 0xf4, 0x21, 0x00


	//----- nvinfo : EIATTR_KPARAM_INFO
	.align		4
.L_17:
        /*0038*/ 	.byte	0x04, 0x17
        /*003a*/ 	.short	(.L_19 - .L_18)
.L_18:
        /*003c*/ 	.word	0x00000000
        /*0040*/ 	.short	0x0004
        /*0042*/ 	.short	0x0020
        /*0044*/ 	.byte	0x00, 0xf4, 0x21, 0x00


	//----- nvinfo : EIATTR_KPARAM_INFO
	.align		4
.L_19:
        /*0048*/ 	.byte	0x04, 0x17
        /*004a*/ 	.short	(.L_21 - .L_20)
.L_20:
        /*004c*/ 	.word	0x00000000
        /*0050*/ 	.short	0x0003
        /*0052*/ 	.short	0x0018
        /*0054*/ 	.byte	0x00, 0xf4, 0x21, 0x00


	//----- nvinfo : EIATTR_KPARAM_INFO
	.align		4
.L_21:
        /*0058*/ 	.byte	0x04, 0x17
        /*005a*/ 	.short	(.L_23 - .L_22)
.L_22:
        /*005c*/ 	.word	0x00000000
        /*0060*/ 	.short	0x0002
        /*0062*/ 	.short	0x0010
        /*0064*/ 	.byte	0x00, 0xf4, 0x21, 0x00


	//----- nvinfo : EIATTR_KPARAM_INFO
	.align		4
.L_23:
        /*0068*/ 	.byte	0x04, 0x17
        /*006a*/ 	.short	(.L_25 - .L_24)
.L_24:
        /*006c*/ 	.word	0x00000000
        /*0070*/ 	.short	0x0001
        /*0072*/ 	.short	0x0008
        /*0074*/ 	.byte	0x00, 0xf4, 0x21, 0x00


	//----- nvinfo : EIATTR_KPARAM_INFO
	.align		4
.L_25:
        /*0078*/ 	.byte	0x04, 0x17
        /*007a*/ 	.short	(.L_27 - .L_26)
.L_26:
        /*007c*/ 	.word	0x00000000
        /*0080*/ 	.short	0x0000
        /*0082*/ 	.short	0x0000
        /*0084*/ 	.byte	0x00, 0xf4, 0x21, 0x00


	//----- nvinfo : EIATTR_SPARSE_MMA_MASK
	.align		4
.L_27:
        /*0088*/ 	.byte	0x03, 0x50
        /*008a*/ 	.short	0x0000


	//----- nvinfo : EIATTR_MAXREG_COUNT
	.align		4
        /*008c*/ 	.byte	0x03, 0x1b
        /*008e*/ 	.short	0x00ff


	//----- nvinfo : EIATTR_EXIT_INSTR_OFFSETS
	.align		4
        /*0090*/ 	.byte	0x04, 0x1c
        /*0092*/ 	.short	(.L_29 - .L_28)


	//   ....[0]....
.L_28:
        /*0094*/ 	.word	0x00000420


	//----- nvinfo : EIATTR_REQNTID
	.align		4
.L_29:
        /*0098*/ 	.byte	0x04, 0x10
        /*009a*/ 	.short	(.L_31 - .L_30)
.L_30:
        /*009c*/ 	.word	0x00000100
        /*00a0*/ 	.word	0x00000001
        /*00a4*/ 	.word	0x00000001


	//----- nvinfo : EIATTR_CBANK_PARAM_SIZE
	.align		4
.L_31:
        /*00a8*/ 	.byte	0x03, 0x19
        /*00aa*/ 	.short	0x003c


	//----- nvinfo : EIATTR_PARAM_CBANK
	.align		4
        /*00ac*/ 	.byte	0x04, 0x0a
        /*00ae*/ 	.short	(.L_33 - .L_32)
	.align		4
.L_32:
        /*00b0*/ 	.word	index@(.nv.constant0.triton_poi_fused__native_batch_norm_legit_no_training_convolution_relu_10)
        /*00b4*/ 	.short	0x0210
        /*00b6*/ 	.short	0x003c


	//----- nvinfo : EIATTR_SW_WAR
	.align		4
.L_33:
        /*00b8*/ 	.byte	0x04, 0x36
        /*00ba*/ 	.short	(.L_35 - .L_34)
.L_34:
        /*00bc*/ 	.word	0x00000008
.L_35:


//--------------------- .nv.callgraph             --------------------------
	.section	.nv.callgraph,"",@"SHT_CUDA_CALLGRAPH"
	.align	4
	.sectionentsize	8
	.align		4
        /*0000*/ 	.word	0x00000000
	.align		4
        /*0004*/ 	.word	0xffffffff
	.align		4
        /*0008*/ 	.word	0x00000000
	.align		4
        /*000c*/ 	.word	0xfffffffe
	.align		4
        /*0010*/ 	.word	0x00000000
	.align		4
        /*0014*/ 	.word	0xfffffffd
	.align		4
        /*0018*/ 	.word	0x00000000
	.align		4
        /*001c*/ 	.word	0xfffffffc


//--------------------- .nv.constant4             --------------------------
	.section	.nv.constant4,"a",@progbits
	.align	8
	.align		8
.nv.constant4:
        /*0000*/ 	.dword	_$_str
	.align		8
        /*0008*/ 	.dword	_$_str_$_2


//--------------------- .text.triton_poi_fused__native_batch_norm_legit_no_training_convolution_relu_10 --------------------------
	.section	.text.triton_poi_fused__native_batch_norm_legit_no_training_convolution_relu_10,"ax",@progbits
	.align	128
        .global         triton_poi_fused__native_batch_norm_legit_no_training_convolution_relu_10
        .type           triton_poi_fused__native_batch_norm_legit_no_training_convolution_relu_10,@function
        .size           triton_poi_fused__native_batch_norm_legit_no_training_convolution_relu_10,(.L_x_1 - triton_poi_fused__native_batch_norm_legit_no_training_convolution_relu_10)
        .other          triton_poi_fused__native_batch_norm_legit_no_training_convolution_relu_10,@"STO_CUDA_ENTRY STV_DEFAULT"
triton_poi_fused__native_batch_norm_legit_no_training_convolution_relu_10:
.text.triton_poi_fused__native_batch_norm_legit_no_training_convolution_relu_10:
[----:B------:R-:W-:Y:S01]  /*0000*/  LDC R1, c[0x0][0x28] ;  /* 0x00000a00ff017b82 */ /* 0x000fe20000000800 */
[----:B------:R-:W1:Y:S07]  /*0010*/  S2R R0, SR_TID.X ;  /* 0x0000000000007919 */ /* 0x000e6e0000002100 */
[----:B------:R-:W2:Y:S01]  /*0020*/  LDC.64 R6, c[0x0][0x228] ;  /* 0x00008a00ff067b82 */ /* 0x000ea20000000a00 */
[----:B------:R-:W-:Y:S01]  /*0030*/  ULDC.64 UR4, c[0x0][0x208] ;  /* 0x0000820000047ab9 */ /* 0x000fe20000000a00 */
[----:B------:R-:W3:Y:S06]  /*0040*/  S2R R3, SR_CTAID.X ;  /* 0x0000000000037919 */ /* 0x000eec0000002500 */
[----:B------:R-:W4:Y:S08]  /*0050*/  LDC.64 R12, c[0x0][0x218] ;  /* 0x00008600ff0c7b82 */ /* 0x000f300000000a00 */
[----:B------:R-:W5:Y:S08]  /*0060*/  LDC.64 R14, c[0x0][0x220] ;  /* 0x00008800ff0e7b82 */ /* 0x000f700000000a00 */
[----:B------:R-:W5:Y:S01]  /*0070*/  LDC.64 R10, c[0x0][0x238] ;  /* 0x00008e00ff0a7b82 */ /* 0x000f620000000a00 */
[----:B-1----:R-:W-:-:S07]  /*0080*/  SHF.L.U32 R0, R0, 0x1, RZ ;  /* 0x0000000100007819 */ /* 0x002fce00000006ff */
[----:B------:R-:W1:Y:S01]  /*0090*/  LDC.64 R16, c[0x0][0x230] ;  /* 0x00008c00ff107b82 */ /* 0x000e620000000a00 */
[----:B------:R-:W-:-:S04]  /*00a0*/  LOP3.LUT R0, R0, 0x1fe, RZ, 0xc0, !PT ;  /* 0x000001fe00007812 */ /* 0x000fc800078ec0ff */
[----:B---3--:R-:W-:-:S05]  /*00b0*/  LEA R0, R3, R0, 0x9 ;  /* 0x0000000003007211 */ /* 0x008fca00078e48ff */
[----:B------:R-:W-:-:S05]  /*00c0*/  IMAD.HI R2, R0, 0x2aaaaaab, RZ ;  /* 0x2aaaaaab00027827 */ /* 0x000fca00078e02ff */
[----:B------:R-:W-:-:S04]  /*00d0*/  SHF.R.U32.HI R3, RZ, 0x1f, R2 ;  /* 0x0000001fff037819 */ /* 0x000fc80000011602 */
[----:B------:R-:W-:-:S05]  /*00e0*/  LEA.HI R3, R2, R3, RZ, 0x1a ;  /* 0x0000000302037211 */ /* 0x000fca00078fd0ff */
[----:B------:R-:W-:Y:S02]  /*00f0*/  IMAD R8, R3, -0x180, R0 ;  /* 0xfffffe8003087824 */ /* 0x000fe400078e0200 */
[----:B------:R-:W3:Y:S02]  /*0100*/  LDC.64 R2, c[0x0][0x210] ;  /* 0x00008400ff027b82 */ /* 0x000ee40000000a00 */
[----:B--2---:R-:W-:-:S06]  /*0110*/  IMAD.WIDE R6, R8, 0x4, R6 ;  /* 0x0000000408067825 */ /* 0x004fcc00078e0206 */
[----:B------:R-:W2:Y:S01]  /*0120*/  LDG.E.EL.64 R6, desc[UR4][R6.64] ;  /* 0x0000000406067981 */ /* 0x000ea2000c2e1b00 */
[----:B----4-:R-:W-:-:S04]  /*0130*/  IMAD.WIDE R12, R8, 0x4, R12 ;  /* 0x00000004080c7825 */ /* 0x010fc800078e020c */
[C---:B-----5:R-:W-:Y:S02]  /*0140*/  IMAD.WIDE R14, R8.reuse, 0x4, R14 ;  /* 0x00000004080e7825 */ /* 0x060fe400078e020e */
[----:B------:R-:W4:Y:S02]  /*0150*/  LDG.E.EL.64 R12, desc[UR4][R12.64] ;  /* 0x000000040c0c7981 */ /* 0x000f24000c2e1b00 */
[C---:B0-----:R-:W-:Y:S02]  /*0160*/  IMAD.WIDE R10, R8.reuse, 0x4, R10 ;  /* 0x00000004080a7825 */ /* 0x041fe400078e020a */
[----:B------:R-:W5:Y:S02]  /*0170*/  LDG.E.EL.64 R14, desc[UR4][R14.64] ;  /* 0x000000040e0e7981 */ /* 0x000f64000c2e1b00 */
[----:B-1----:R-:W-:Y:S02]  /*0180*/  IMAD.WIDE R16, R8, 0x4, R16 ;  /* 0x0000000408107825 */ /* 0x002fe400078e0210 */
[----:B------:R-:W4:Y:S02]  /*0190*/  LDG.E.EL.64 R10, desc[UR4][R10.64] ;  /* 0x000000040a0a7981 */ /* 0x000f24000c2e1b00 */
[----:B---3--:R-:W-:-:S02]  /*01a0*/  IMAD.WIDE R2, R0, 0x4, R2 ;  /* 0x0000000400027825 */ /* 0x008fc400078e0202 */
[----:B------:R0:W3:Y:S04]  /*01b0*/  LDG.E.EL.64 R8, desc[UR4][R16.64] ;  /* 0x0000000410087981 */ /* 0x0000e8000c2e1b00 */
[----:B------:R-:W4:Y:S01]  /*01c0*/  LDG.E.64 R4, desc[UR4][R2.64] ;  /* 0x0000000402047981 */ /* 0x000f22000c1e1b00 */
[----:B0-----:R-:W-:Y:S01]  /*01d0*/  HFMA2.MMA R16, -RZ, RZ, 1.625, 0 ;  /* 0x3e800000ff107435 */ /* 0x001fe200000001ff */
[----:B--2---:R-:W-:Y:S01]  /*01e0*/  FADD R6, R6, 9.9999999747524270788e-07 ;  /* 0x358637bd06067421 */ /* 0x004fe20000000000 */
[----:B------:R-:W-:-:S03]  /*01f0*/  FADD R7, R7, 9.9999999747524270788e-07 ;  /* 0x358637bd07077421 */ /* 0x000fc60000000000 */
[----:B------:R-:W0:Y:S08]  /*0200*/  MUFU.SQRT R18, R6 ;  /* 0x0000000600127308 */ /* 0x000e300000002000 */
[----:B------:R1:W2:Y:S01]  /*0210*/  MUFU.SQRT R19, R7 ;  /* 0x0000000700137308 */ /* 0x0002a20000002000 */
[C---:B0-----:R-:W-:Y:S02]  /*0220*/  FSETP.GT.AND P0, PT, R18.reuse, 8.50705917302346158658e+37, PT ;  /* 0x7e8000001200780b */ /* 0x041fe40003f04000 */
[----:B------:R-:W-:Y:S01]  /*0230*/  FSETP.GEU.AND P2, PT, R18, 1.175494350822287508e-38, PT ;  /* 0x008000001200780b */ /* 0x000fe20003f4e000 */
[----:B-1----:R-:W0:Y:S01]  /*0240*/  LDC.64 R6, c[0x0][0x240] ;  /* 0x00009000ff067b82 */ /* 0x002e220000000a00 */
[----:B--2---:R-:W-:-:S02]  /*0250*/  FSETP.GT.AND P1, PT, R19, 8.50705917302346158658e+37, PT ;  /* 0x7e8000001300780b */ /* 0x004fc40003f24000 */
[----:B------:R-:W-:-:S07]  /*0260*/  FSETP.GEU.AND P3, PT, R19, 1.175494350822287508e-38, PT ;  /* 0x008000001300780b */ /* 0x000fce0003f6e000 */
[----:B------:R-:W-:-:S04]  /*0270*/  @P0 FMUL R18, R18, 0.25 ;  /* 0x3e80000012120820 */ /* 0x000fc80000400000 */
[----:B------:R-:W-:Y:S01]  /*0280*/  @!P2 FMUL R18, R18, 16777216 ;  /* 0x4b8000001212a820 */ /* 0x000fe20000400000 */
[----:B------:R-:W-:-:S04]  /*0290*/  @P1 FMUL R19, R19, 0.25 ;  /* 0x3e80000013131820 */ /* 0x000fc80000400000 */
[----:B------:R-:W-:Y:S01]  /*02a0*/  @!P3 FMUL R19, R19, 16777216 ;  /* 0x4b8000001313b820 */ /* 0x000fe20000400000 */
[----:B------:R-:W1:Y:S01]  /*02b0*/  MUFU.RCP R18, R18 ;  /* 0x0000001200127308 */ /* 0x000e620000001000 */
[----:B------:R-:W-:-:S07]  /*02c0*/  FSEL R17, R16, 1, P0 ;  /* 0x3f80000010117808 */ /* 0x000fce0000000000 */
[----:B------:R-:W2:Y:S01]  /*02d0*/  MUFU.RCP R19, R19 ;  /* 0x0000001300137308 */ /* 0x000ea20000001000 */
[----:B------:R-:W-:Y:S01]  /*02e0*/  FSEL R16, R16, 1, P1 ;  /* 0x3f80000010107808 */ /* 0x000fe20000800000 */
[----:B------:R-:W-:Y:S01]  /*02f0*/  @!P2 FMUL R17, R17, 16777216 ;  /* 0x4b8000001111a820 */ /* 0x000fe20000400000 */
[----:B----4-:R-:W-:Y:S01]  /*0300*/  FADD R4, R4, R12 ;  /* 0x0000000c04047221 */ /* 0x010fe20000000000 */
[----:B------:R-:W-:Y:S02]  /*0310*/  FADD R5, R5, R13 ;  /* 0x0000000d05057221 */ /* 0x000fe40000000000 */
[----:B------:R-:W-:Y:S01]  /*0320*/  @!P3 FMUL R16, R16, 16777216 ;  /* 0x4b8000001010b820 */ /* 0x000fe20000400000 */
[----:B-1----:R-:W-:Y:S01]  /*0330*/  FMUL R17, R18, R17 ;  /* 0x0000001112117220 */ /* 0x002fe20000400000 */
[----:B-----5:R-:W-:Y:S01]  /*0340*/  FADD R14, -R14, R4 ;  /* 0x000000040e0e7221 */ /* 0x020fe20000000100 */
[----:B------:R-:W-:Y:S01]  /*0350*/  FADD R15, -R15, R5 ;  /* 0x000000050f0f7221 */ /* 0x000fe20000000100 */
[----:B--2---:R-:W-:-:S02]  /*0360*/  FMUL R16, R19, R16 ;  /* 0x0000001013107220 */ /* 0x004fc40000400000 */
[----:B------:R-:W-:Y:S02]  /*0370*/  FMUL R17, R14, R17 ;  /* 0x000000110e117220 */ /* 0x000fe40000400000 */
[----:B------:R-:W-:Y:S02]  /*0380*/  FMUL R16, R15, R16 ;  /* 0x000000100f107220 */ /* 0x000fe40000400000 */
[----:B---3--:R-:W-:Y:S02]  /*0390*/  FFMA R8, R8, R17, R10 ;  /* 0x0000001108087223 */ /* 0x008fe4000000000a */
[----:B------:R-:W-:-:S03]  /*03a0*/  FFMA R9, R9, R16, R11 ;  /* 0x0000001009097223 */ /* 0x000fc6000000000b */
[----:B------:R-:W-:Y:S02]  /*03b0*/  FSETP.GEU.AND P0, PT, R8, RZ, PT ;  /* 0x000000ff0800720b */ /* 0x000fe40003f0e000 */
[C---:B------:R-:W-:Y:S01]  /*03c0*/  FSETP.GEU.AND P1, PT, R9.reuse, RZ, PT ;  /* 0x000000ff0900720b */ /* 0x040fe20003f2e000 */
[----:B0-----:R-:W-:Y:S01]  /*03d0*/  IMAD.WIDE R6, R0, 0x4, R6 ;  /* 0x0000000400067825 */ /* 0x001fe200078e0206 */
[----:B------:R-:W-:Y:S02]  /*03e0*/  FSEL R8, R8, RZ, P0 ;  /* 0x000000ff08087208 */ /* 0x000fe40000000000 */
[----:B------:R-:W-:Y:S01]  /*03f0*/  FSEL R9, R9, RZ, P1 ;  /* 0x000000ff09097208 */ /* 0x000fe20000800000 */
[----:B------:R-:W-:Y:S04]  /*0400*/  STG.E.64 desc[UR4][R2.64], R4 ;  /* 0x0000000402007986 */ /* 0x000fe8000c101b04 */
[----:B------:R-:W-:Y:S01]  /*0410*/  STG.E.64 desc[UR4][R6.64], R8 ;  /* 0x0000000806007986 */ /* 0x000fe2000c101b04 */
[----:B------:R-:W-:Y:S05]  /*0420*/  EXIT ;  /* 0x000000000000794d */ /* 0x000fea0003800000 */
.L_x_0:
[----:B------:R-:W-:-:S00]  /*0430*/  BRA `(.L_x_0) ;  /* 0xfffffffc00fc7947 */ /* 0x000fc0000383ffff */
[----:B------:R-:W-:-:S00]  /*0440*/  NOP ;  /* 0x0000000000007918 */ /* 0x000fc00000000000 */
        /* <DEDUP_REMOVED lines=11> */
.L_x_1:


//--------------------- .nv.global.init           --------------------------
	.section	.nv.global.init,"aw",@progbits
.nv.global.init:
	.type		_$_str,@object
	.size		_$_str,(_$_str_$_2 - _$_str)
_$_str:
        /*0000*/ 	.byte	0x5f, 0x5f, 0x43, 0x55, 0x44, 0x41, 0x5f, 0x46, 0x54, 0x5a, 0x00
	.type		_$_str_$_2,@object
	.size		_$_str_$_2,(.L_1 - _$_str_$_2)
_$_str_$_2:
        /*000b*/ 	.byte	0x5f, 0x5f, 0x43, 0x55, 0x44, 0x41, 0x5f, 0x50, 0x52, 0x45, 0x43, 0x5f, 0x53, 0x51, 0x52, 0x54
        /*001b*/ 	.byte	0x00
.L_1:


//--------------------- .nv.constant0.triton_poi_fused__native_batch_norm_legit_no_training_convolution_relu_10 --------------------------
	.section	.nv.constant0.triton_poi_fused__native_batch_norm_legit_no_training_convolution_relu_10,"a",@progbits
	.sectionflags	@""
	.align	4
.nv.constant0.triton_poi_fused__native_batch_norm_legit_no_training_convolution_relu_10:
	.zero		588
